	.headerflags	@"EF_CUDA_TEXMODE_UNIFIED EF_CUDA_64BIT_ADDRESS EF_CUDA_ACCELERATORS EF_CUDA_SM90 EF_CUDA_VIRTUAL_SM(EF_CUDA_SM90)"
	.elftype	@"ET_EXEC"


//--------------------- .nv.info                  --------------------------
	.section	.nv.info,"",@"SHT_CUDA_INFO"
	.align	4


	//----- nvinfo : EIATTR_REGCOUNT
	.align		4
        /*0000*/ 	.byte	0x04, 0x2f
        /*0002*/ 	.short	(.L_3 - .L_2)
	.align		4
.L_2:
        /*0004*/ 	.word	index@(triton_poi_fused_add_6)
        /*0008*/ 	.word	0x0000001f


	//----- nvinfo : EIATTR_MIN_STACK_SIZE
	.align		4
.L_3:
        /*000c*/ 	.byte	0x04, 0x12
        /*000e*/ 	.short	(.L_5 - .L_4)
	.align		4
.L_4:
        /*0010*/ 	.word	index@(triton_poi_fused_add_6)
        /*0014*/ 	.word	0x00000000


	//----- nvinfo : EIATTR_FRAME_SIZE
	.align		4
.L_5:
        /*0018*/ 	.byte	0x04, 0x11
        /*001a*/ 	.short	(.L_7 - .L_6)
	.align		4
.L_6:
        /*001c*/ 	.word	index@(triton_poi_fused_add_6)
        /*0020*/ 	.word	0x00000000


	//----- nvinfo : EIATTR_MIN_STACK_SIZE
	.align		4
.L_7:
        /*0024*/ 	.byte	0x04, 0x12
        /*0026*/ 	.short	(.L_9 - .L_8)
	.align		4
.L_8:
        /*0028*/ 	.word	index@(triton_poi_fused_add_6)
        /*002c*/ 	.word	0x00000000
.L_9:


//--------------------- .nv.info.triton_poi_fused_add_6 --------------------------
	.section	.nv.info.triton_poi_fused_add_6,"",@"SHT_CUDA_INFO"
	.sectionflags	@""
	.align	4


	//----- nvinfo : EIATTR_CUDA_API_VERSION
	.align		4
        /*0000*/ 	.byte	0x04, 0x37
        /*0002*/ 	.short	(.L_11 - .L_10)
.L_10:
        /*0004*/ 	.word	0x0000007c


	//----- nvinfo : EIATTR_KPARAM_INFO
	.align		4
.L_11:
        /*0008*/ 	.byte	0x04, 0x17
        /*000a*/ 	.short	(.L_13 - .L_12)
.L_12:
        /*000c*/ 	.word	0x00000000
        /*0010*/ 	.short	0x0008
        /*0012*/ 	.short	0x003c
        /*0014*/ 	.byte	0x00, 0xf0, 0x11, 0x00


	//----- nvinfo : EIATTR_KPARAM_INFO
	.align		4
.L_13:
        /*0018*/ 	.byte	0x04, 0x17
        /*001a*/ 	.short	(.L_15 - .L_14)
.L_14:
        /*001c*/ 	.word	0x00000000
        /*0020*/ 	.short	0x0007
        /*0022*/ 	.short	0x0038
        /*0024*/ 	.byte	0x00, 0xf0, 0x11, 0x00


	//----- nvinfo : EIATTR_KPARAM_INFO
	.align		4
.L_15:
        /*0028*/ 	.byte	0x04, 0x17
        /*002a*/ 	.short	(.L_17 - .L_16)
.L_16:
        /*002c*/ 	.word	0x00000000
        /*0030*/ 	.short	0x0006
        /*0032*/ 	.short	0x0030
        /*0034*/ 	.byte	0x00, 0xf4, 0x21, 0x00


	//----- nvinfo : EIATTR_KPARAM_INFO
	.align		4
.L_17:
        /*0038*/ 	.byte	0x04, 0x17
        /*003a*/ 	.short	(.L_19 - .L_18)
.L_18:
        /*003c*/ 	.word	0x00000000
        /*0040*/ 	.short	0x0005
        /*0042*/ 	.short	0x0028
        /*0044*/ 	.byte	0x00, 0xf4, 0x21, 0x00


	//----- nvinfo : EIATTR_KPARAM_INFO
	.align		4
.L_19:
        /*0048*/ 	.byte	0x04, 0x17
        /*004a*/ 	.short	(.L_21 - .L_20)
.L_20:
        /*004c*/ 	.word	0x00000000
        /*0050*/ 	.short	0x0004
        /*0052*/ 	.short	0x0020
        /*0054*/ 	.byte	0x00, 0xf4, 0x21, 0x00


	//----- nvinfo : EIATTR_KPARAM_INFO
	.align		4
.L_21:
        /*0058*/ 	.byte	0x04, 0x17
        /*005a*/ 	.short	(.L_23 - .L_22)
.L_22:
        /*005c*/ 	.word	0x00000000
        /*0060*/ 	.short	0x0003
        /*0062*/ 	.short	0x0018
        /*0064*/ 	.byte	0x00, 0xf4, 0x21, 0x00


	//----- nvinfo : EIATTR_KPARAM_INFO
	.align		4
.L_23:
        /*0068*/ 	.byte	0x04, 0x17
        /*006a*/ 	.short	(.L_25 - .L_24)
.L_24:
        /*006c*/ 	.word	0x00000000
        /*0070*/ 	.short	0x0002
        /*0072*/ 	.short	0x0010
        /*0074*/ 	.byte	0x00, 0xf4, 0x21, 0x00


	//----- nvinfo : EIATTR_KPARAM_INFO
	.align		4
.L_25:
        /*0078*/ 	.byte	0x04, 0x17
        /*007a*/ 	.short	(.L_27 - .L_26)
.L_26:
        /*007c*/ 	.word	0x00000000
        /*0080*/ 	.short	0x0001
        /*0082*/ 	.short	0x0008
        /*0084*/ 	.byte	0x00, 0xf4, 0x21, 0x00


	//----- nvinfo : EIATTR_KPARAM_INFO
	.align		4
.L_27:
        /*0088*/ 	.byte	0x04, 0x17
        /*008a*/ 	.short	(.L_29 - .L_28)
.L_28:
        /*008c*/ 	.word	0x00000000
        /*0090*/ 	.short	0x0000
        /*0092*/ 	.short	0x0000
        /*0094*/ 	.byte	0x00, 0xf4, 0x21, 0x00


	//----- nvinfo : EIATTR_SPARSE_MMA_MASK
	.align		4
.L_29:
        /*0098*/ 	.byte	0x03, 0x50
        /*009a*/ 	.short	0x0000


	//----- nvinfo : EIATTR_MAXREG_COUNT
	.align		4
        /*009c*/ 	.byte	0x03, 0x1b
        /*009e*/ 	.short	0x00ff


	//----- nvinfo : EIATTR_EXIT_INSTR_OFFSETS
	.align		4
        /*00a0*/ 	.byte	0x04, 0x1c
        /*00a2*/ 	.short	(.L_31 - .L_30)


	//   ....[0]....
.L_30:
        /*00a4*/ 	.word	0x000009b0


	//   ....[1]....
        /*00a8*/ 	.word	0x00000a30


	//----- nvinfo : EIATTR_REQNTID
	.align		4
.L_31:
        /*00ac*/ 	.byte	0x04, 0x10
        /*00ae*/ 	.short	(.L_33 - .L_32)
.L_32:
        /*00b0*/ 	.word	0x00000080
        /*00b4*/ 	.word	0x00000001
        /*00b8*/ 	.word	0x00000001


	//----- nvinfo : EIATTR_CBANK_PARAM_SIZE
	.align		4
.L_33:
        /*00bc*/ 	.byte	0x03, 0x19
        /*00be*/ 	.short	0x0040


	//----- nvinfo : EIATTR_PARAM_CBANK
	.align		4
        /*00c0*/ 	.byte	0x04, 0x0a
        /*00c2*/ 	.short	(.L_35 - .L_34)
	.align		4
.L_34:
        /*00c4*/ 	.word	index@(.nv.constant0.triton_poi_fused_add_6)
        /*00c8*/ 	.short	0x0210
        /*00ca*/ 	.short	0x0040


	//----- nvinfo : EIATTR_SW_WAR
	.align		4
.L_35:
        /*00cc*/ 	.byte	0x04, 0x36
        /*00ce*/ 	.short	(.L_37 - .L_36)
.L_36:
        /*00d0*/ 	.word	0x00000008
.L_37:


//--------------------- .nv.callgraph             --------------------------
	.section	.nv.callgraph,"",@"SHT_CUDA_CALLGRAPH"
	.align	4
	.sectionentsize	8
	.align		4
        /*0000*/ 	.word	0x00000000
	.align		4
        /*0004*/ 	.word	0xffffffff
	.align		4
        /*0008*/ 	.word	0x00000000
	.align		4
        /*000c*/ 	.word	0xfffffffe
	.align		4
        /*0010*/ 	.word	0x00000000
	.align		4
        /*0014*/ 	.word	0xfffffffd
	.align		4
        /*0018*/ 	.word	0x00000000
	.align		4
        /*001c*/ 	.word	0xfffffffc


//--------------------- .nv.constant4             --------------------------
	.section	.nv.constant4,"a",@progbits
	.align	8
	.align		8
.nv.constant4:
        /*0000*/ 	.dword	_$_str
	.align		8
        /*0008*/ 	.dword	_$_str_$_2


//--------------------- .text.triton_poi_fused_add_6 --------------------------
	.section	.text.triton_poi_fused_add_6,"ax",@progbits
	.sectionflags	@"SHF_BARRIERS=1"
	.align	128
        .global         triton_poi_fused_add_6
        .type           triton_poi_fused_add_6,@function
        .size           triton_poi_fused_add_6,(.L_x_1 - triton_poi_fused_add_6)
        .other          triton_poi_fused_add_6,@"STO_CUDA_ENTRY STV_DEFAULT"
triton_poi_fused_add_6:
.text.triton_poi_fused_add_6:
[----:B------:R-:W0:Y:S08]  /*0000*/  LDC R1, c[0x0][0x28] ;  /* 0x00000a00ff017b82 */ /* 0x000e300000000800 */
[----:B------:R-:W1:Y:S01]  /*0010*/  LDC.64 R4, c[0x0][0x220] ;  /* 0x00008800ff047b82 */ /* 0x000e620000000a00 */
[----:B------:R-:W2:Y:S01]  /*0020*/  S2R R2, SR_TID.X ;  /* 0x0000000000027919 */ /* 0x000ea20000002100 */
[----:B------:R-:W-:Y:S01]  /*0030*/  ULDC.64 UR6, c[0x0][0x208] ;  /* 0x0000820000067ab9 */ /* 0x000fe20000000a00 */
[----:B------:R-:W3:Y:S05]  /*0040*/  S2R R20, SR_CTAID.X ;  /* 0x0000000000147919 */ /* 0x000eea0000002500 */
[----:B------:R-:W4:Y:S01]  /*0050*/  LDC.64 R12, c[0x0][0x210] ;  /* 0x00008400ff0c7b82 */ /* 0x000f220000000a00 */
[----:B------:R-:W5:Y:S07]  /*0060*/  S2R R21, SR_CTAID.Y ;  /* 0x0000000000157919 */ /* 0x000f6e0000002600 */
[----:B------:R-:W3:Y:S01]  /*0070*/  LDC.64 R18, c[0x0][0x218] ;  /* 0x00008600ff127b82 */ /* 0x000ee20000000a00 */
[----:B-1----:R1:W4:Y:S07]  /*0080*/  LDG.E R16, desc[UR6][R4.64] ;  /* 0x0000000604107981 */ /* 0x00232e000c1e1900 */
[----:B------:R-:W4:Y:S01]  /*0090*/  LDC.64 R6, c[0x0][0x228] ;  /* 0x00008a00ff067b82 */ /* 0x000f220000000a00 */
[----:B------:R-:W-:-:S02]  /*00a0*/  CS2R R8, SRZ ;  /* 0x0000000000087805 */ /* 0x000fc4000001ff00 */
[----:B------:R-:W-:Y:S02]  /*00b0*/  CS2R R10, SRZ ;  /* 0x00000000000a7805 */ /* 0x000fe4000001ff00 */
[C---:B--2---:R-:W-:Y:S01]  /*00c0*/  LOP3.LUT R3, R2.reuse, 0x10, RZ, 0xc0, !PT ;  /* 0x0000001002037812 */ /* 0x044fe200078ec0ff */
[----:B------:R-:W-:Y:S01]  /*00d0*/  IMAD.SHL.U32 R17, R2, 0x4, RZ ;  /* 0x0000000402117824 */ /* 0x000fe200078e00ff */
[----:B------:R-:W-:Y:S01]  /*00e0*/  SHF.R.U32.HI R14, RZ, 0x2, R2 ;  /* 0x00000002ff0e7819 */ /* 0x000fe20000011602 */
[----:B-1----:R-:W1:Y:S01]  /*00f0*/  LDC.64 R4, c[0x0][0x230] ;  /* 0x00008c00ff047b82 */ /* 0x002e620000000a00 */
[----:B------:R-:W-:Y:S01]  /*0100*/  LOP3.LUT R3, R3, 0x60, R2, 0xf8, !PT ;  /* 0x0000006003037812 */ /* 0x000fe200078ef802 */
[----:B---3--:R-:W-:Y:S01]  /*0110*/  IMAD.SHL.U32 R20, R20, 0x10, RZ ;  /* 0x0000001014147824 */ /* 0x008fe200078e00ff */
[----:B------:R-:W-:Y:S02]  /*0120*/  SGXT.U32 R14, R14, 0x1 ;  /* 0x000000010e0e781a */ /* 0x000fe40000000000 */
[----:B------:R-:W-:Y:S01]  /*0130*/  LOP3.LUT R3, R3, 0x8, R2, 0xf8, !PT ;  /* 0x0000000803037812 */ /* 0x000fe200078ef802 */
[----:B-----5:R-:W-:-:S02]  /*0140*/  IMAD.SHL.U32 R21, R21, 0x20, RZ ;  /* 0x0000002015157824 */ /* 0x020fc400078e00ff */
[----:B------:R-:W2:Y:S01]  /*0150*/  LDC.64 R22, c[0x0][0x238] ;  /* 0x00008e00ff167b82 */ /* 0x000ea20000000a00 */
[----:B------:R-:W-:-:S04]  /*0160*/  SHF.R.U32.HI R3, RZ, 0x2, R3 ;  /* 0x00000002ff037819 */ /* 0x000fc80000011603 */
[----:B------:R-:W-:Y:S02]  /*0170*/  LOP3.LUT R14, R3, R14, RZ, 0xfc, !PT ;  /* 0x0000000e030e7212 */ /* 0x000fe400078efcff */
[----:B------:R-:W-:Y:S02]  /*0180*/  LOP3.LUT R3, R20, 0xc, R17, 0xf8, !PT ;  /* 0x0000000c14037812 */ /* 0x000fe400078ef811 */
[----:B------:R-:W-:Y:S02]  /*0190*/  LOP3.LUT R0, R14, R21, RZ, 0xfc, !PT ;  /* 0x000000150e007212 */ /* 0x000fe400078efcff */
[----:B------:R-:W-:-:S04]  /*01a0*/  ISETP.GE.AND P0, PT, R3, 0x10, PT ;  /* 0x000000100300780c */ /* 0x000fc80003f06270 */
[C---:B------:R-:W-:Y:S01]  /*01b0*/  ISETP.LT.AND P0, PT, R0.reuse, 0x40, !P0 ;  /* 0x000000400000780c */ /* 0x040fe20004701270 */
[----:B------:R-:W-:Y:S01]  /*01c0*/  IMAD R0, R0, 0x10, R3 ;  /* 0x0000001000007824 */ /* 0x000fe200078e0203 */
[----:B-1----:R-:W3:Y:S03]  /*01d0*/  LDG.E R15, desc[UR6][R4.64] ;  /* 0x00000006040f7981 */ /* 0x002ee6000c1e1900 */
[----:B----4-:R-:W-:Y:S01]  /*01e0*/  IMAD.WIDE R24, R0, 0x4, R12 ;  /* 0x0000000400187825 */ /* 0x010fe200078e020c */
[----:B0-----:R0:W4:Y:S04]  /*01f0*/  LDG.E R3, desc[UR6][R18.64] ;  /* 0x0000000612037981 */ /* 0x001128000c1e1900 */
[----:B------:R1:W3:Y:S04]  /*0200*/  LDG.E R12, desc[UR6][R6.64] ;  /* 0x00000006060c7981 */ /* 0x0002e8000c1e1900 */
[----:B------:R-:W4:Y:S01]  /*0210*/  @P0 LDG.E.EL.128 R8, desc[UR6][R24.64] ;  /* 0x0000000618080981 */ /* 0x000f22000c2e1d00 */
[----:B------:R-:W-:-:S02]  /*0220*/  LOP3.LUT R13, R2, 0x8, RZ, 0xc0, !PT ;  /* 0x00000008020d7812 */ /* 0x000fc400078ec0ff */
[----:B------:R-:W-:Y:S02]  /*0230*/  LOP3.LUT R17, R21, 0x1c, R17, 0xf8, !PT ;  /* 0x0000001c15117812 */ /* 0x000fe400078ef811 */
[----:B------:R-:W-:Y:S02]  /*0240*/  LOP3.LUT R13, R13, 0x60, R2, 0xf8, !PT ;  /* 0x000000600d0d7812 */ /* 0x000fe400078ef802 */
[----:B------:R-:W-:Y:S02]  /*0250*/  SHF.R.S32.HI R26, RZ, 0x1f, R17 ;  /* 0x0000001fff1a7819 */ /* 0x000fe40000011411 */
[----:B------:R-:W-:Y:S02]  /*0260*/  LOP3.LUT R13, R13, 0x10, R2, 0xf8, !PT ;  /* 0x000000100d0d7812 */ /* 0x000fe400078ef802 */
[----:B------:R-:W-:Y:S02]  /*0270*/  LEA.HI R26, R26, R17, RZ, 0x4 ;  /* 0x000000111a1a7211 */ /* 0x000fe400078f20ff */
[----:B------:R-:W-:-:S02]  /*0280*/  SHF.R.U32.HI R13, RZ, 0x3, R13 ;  /* 0x00000003ff0d7819 */ /* 0x000fc4000001160d */
[C---:B0-----:R-:W-:Y:S01]  /*0290*/  LOP3.LUT R18, R26.reuse, 0xfffffff0, RZ, 0xc0, !PT ;  /* 0xfffffff01a127812 */ /* 0x041fe200078ec0ff */
[----:B------:R-:W-:Y:S02]  /*02a0*/  IMAD.SHL.U32 R26, R26, 0x10, RZ ;  /* 0x000000101a1a7824 */ /* 0x000fe400078e00ff */
[----:B------:R-:W-:Y:S02]  /*02b0*/  IMAD.IADD R20, R20, 0x1, R13 ;  /* 0x0000000114147824 */ /* 0x000fe400078e020d */
[----:B------:R-:W-:Y:S01]  /*02c0*/  IMAD.IADD R5, R17, 0x1, -R18 ;  /* 0x0000000111057824 */ /* 0x000fe200078e0a12 */
[----:B------:R-:W-:Y:S02]  /*02d0*/  LOP3.LUT R26, R26, 0xffffff00, RZ, 0xc0, !PT ;  /* 0xffffff001a1a7812 */ /* 0x000fe400078ec0ff */
[C---:B------:R-:W-:Y:S02]  /*02e0*/  ISETP.GE.AND P1, PT, R20.reuse, 0x10, PT ;  /* 0x000000101400780c */ /* 0x040fe40003f26270 */
[----:B------:R-:W-:-:S02]  /*02f0*/  LEA R5, R20, R5, 0x4 ;  /* 0x0000000514057211 */ /* 0x000fc400078e20ff */
[----:B------:R-:W-:-:S03]  /*0300*/  ISETP.LT.AND P1, PT, R17, 0x40, !P1 ;  /* 0x000000401100780c */ /* 0x000fc60004f21270 */
[----:B------:R-:W-:Y:S01]  /*0310*/  IMAD.IADD R5, R5, 0x1, R26 ;  /* 0x0000000105057824 */ /* 0x000fe200078e021a */
[----:B-1----:R-:W-:-:S03]  /*0320*/  CS2R R6, SRZ ;  /* 0x0000000000067805 */ /* 0x002fc6000001ff00 */
[----:B--2---:R-:W-:Y:S01]  /*0330*/  IMAD.WIDE R22, R5, 0x4, R22 ;  /* 0x0000000405167825 */ /* 0x004fe200078e0216 */
[----:B------:R-:W-:-:S06]  /*0340*/  CS2R R4, SRZ ;  /* 0x0000000000047805 */ /* 0x000fcc000001ff00 */
[----:B------:R0:W2:Y:S01]  /*0350*/  @P1 LDG.E.EL.128 R4, desc[UR6][R22.64] ;  /* 0x0000000616041981 */ /* 0x0000a2000c2e1d00 */
[----:B------:R-:W1:Y:S01]  /*0360*/  S2UR UR5, SR_CgaCtaId ;  /* 0x00000000000579c3 */ /* 0x000e620000008800 */
[----:B------:R-:W-:Y:S01]  /*0370*/  UMOV UR4, 0x400 ;  /* 0x0000040000047882 */ /* 0x000fe20000000000 */
[----:B------:R-:W-:Y:S01]  /*0380*/  IMAD.MOV.U32 R20, RZ, RZ, 0x3e800000 ;  /* 0x3e800000ff147424 */ /* 0x000fe200078e00ff */
[----:B-1----:R-:W-:Y:S01]  /*0390*/  UPRMT UR4, UR5, 0x654, UR4 ;  /* 0x0000065405047896 */ /* 0x002fe20008000004 */
[----:B------:R-:W-:Y:S01]  /*03a0*/  LOP3.LUT R27, R2, 0x7c, RZ, 0xc0, !PT ;  /* 0x0000007c021b7812 */ /* 0x000fe200078ec0ff */
[----:B------:R-:W-:-:S04]  /*03b0*/  FADD R17, R16, 9.9999997473787516356e-06 ;  /* 0x3727c5ac10117421 */ /* 0x000fc80000000000 */
[----:B------:R-:W1:Y:S01]  /*03c0*/  MUFU.SQRT R21, R17 ;  /* 0x0000001100157308 */ /* 0x000e620000002000 */
[----:B------:R-:W-:Y:S01]  /*03d0*/  IMAD.SHL.U32 R16, R2, 0x80, RZ ;  /* 0x0000008002107824 */ /* 0x000fe200078e00ff */
[C---:B-1----:R-:W-:Y:S02]  /*03e0*/  FSETP.GT.AND P1, PT, R21.reuse, 8.50705917302346158658e+37, PT ;  /* 0x7e8000001500780b */ /* 0x042fe40003f24000 */
[----:B------:R-:W-:Y:S02]  /*03f0*/  FSETP.GEU.AND P2, PT, R21, 1.175494350822287508e-38, PT ;  /* 0x008000001500780b */ /* 0x000fe40003f4e000 */
[----:B------:R-:W-:-:S09]  /*0400*/  LOP3.LUT R19, R16, 0x180, RZ, 0xc0, !PT ;  /* 0x0000018010137812 */ /* 0x000fd200078ec0ff */
[----:B------:R-:W-:Y:S01]  /*0410*/  @P1 FMUL R21, R21, 0.25 ;  /* 0x3e80000015151820 */ /* 0x000fe20000400000 */
[----:B------:R-:W-:-:S03]  /*0420*/  LOP3.LUT R16, R14, R19, RZ, 0xfc, !PT ;  /* 0x000000130e107212 */ /* 0x000fc600078efcff */
[----:B------:R-:W-:Y:S01]  /*0430*/  @!P2 FMUL R21, R21, 16777216 ;  /* 0x4b8000001515a820 */ /* 0x000fe20000400000 */
[----:B------:R-:W-:Y:S02]  /*0440*/  LOP3.LUT R17, R14, 0x20, R19, 0xfe, !PT ;  /* 0x000000200e117812 */ /* 0x000fe400078efe13 */
[----:B------:R-:W-:Y:S02]  /*0450*/  LOP3.LUT R18, R14, 0x40, R19, 0xfe, !PT ;  /* 0x000000400e127812 */ /* 0x000fe400078efe13 */
[----:B------:R-:W-:Y:S01]  /*0460*/  LOP3.LUT R14, R14, 0x60, R19, 0xfe, !PT ;  /* 0x000000600e0e7812 */ /* 0x000fe200078efe13 */
[----:B------:R-:W1:Y:S01]  /*0470*/  MUFU.RCP R21, R21 ;  /* 0x0000001500157308 */ /* 0x000e620000001000 */
[----:B0-----:R-:W-:Y:S02]  /*0480*/  SHF.R.U32.HI R23, RZ, 0x1, R18 ;  /* 0x00000001ff177819 */ /* 0x001fe40000011612 */
[----:B------:R-:W-:Y:S02]  /*0490*/  SHF.R.U32.HI R24, RZ, 0x1, R14 ;  /* 0x00000001ff187819 */ /* 0x000fe4000001160e */
[----:B------:R-:W-:-:S02]  /*04a0*/  LEA.HI R19, R19, UR4, RZ, 0x1f ;  /* 0x0000000413137c11 */ /* 0x000fc4000f8ff8ff */
[----:B------:R-:W-:Y:S02]  /*04b0*/  LOP3.LUT R24, R24, 0x1ffffff0, RZ, 0xc0, !PT ;  /* 0x1ffffff018187812 */ /* 0x000fe400078ec0ff */
[----:B------:R-:W-:Y:S02]  /*04c0*/  FSEL R20, R20, 1, P1 ;  /* 0x3f80000014147808 */ /* 0x000fe40000800000 */
[----:B------:R-:W-:Y:S01]  /*04d0*/  LOP3.LUT R23, R23, 0x1ffffff0, RZ, 0xc0, !PT ;  /* 0x1ffffff017177812 */ /* 0x000fe200078ec0ff */
[----:B------:R-:W-:Y:S01]  /*04e0*/  IMAD R16, R16, 0x4, R19 ;  /* 0x0000000410107824 */ /* 0x000fe200078e0213 */
[----:B------:R-:W-:Y:S01]  /*04f0*/  SHF.R.U32.HI R22, RZ, 0x1, R17 ;  /* 0x00000001ff167819 */ /* 0x000fe20000011611 */
[----:B------:R-:W-:Y:S01]  /*0500*/  VIADD R19, R24, UR4 ;  /* 0x0000000418137c36 */ /* 0x000fe20008000000 */
[----:B------:R-:W-:Y:S01]  /*0510*/  IADD3 R23, R23, UR4, RZ ;  /* 0x0000000417177c10 */ /* 0x000fe2000fffe0ff */
[----:B------:R-:W-:Y:S01]  /*0520*/  @!P2 FMUL R20, R20, 16777216 ;  /* 0x4b8000001414a820 */ /* 0x000fe20000400000 */
[----:B------:R-:W-:Y:S01]  /*0530*/  LOP3.LUT R22, R22, 0x1ffffff0, RZ, 0xc0, !PT ;  /* 0x1ffffff016167812 */ /* 0x000fe200078ec0ff */
[----:B------:R-:W-:-:S02]  /*0540*/  IMAD R19, R14, 0x4, R19 ;  /* 0x000000040e137824 */ /* 0x000fc400078e0213 */
[----:B----4-:R-:W-:Y:S01]  /*0550*/  FADD R25, -R3, R8 ;  /* 0x0000000803197221 */ /* 0x010fe20000000100 */
[----:B------:R-:W-:Y:S02]  /*0560*/  IMAD R18, R18, 0x4, R23 ;  /* 0x0000000412127824 */ /* 0x000fe400078e0217 */
[----:B-1----:R-:W-:Y:S01]  /*0570*/  FMUL R14, R21, R20 ;  /* 0x00000014150e7220 */ /* 0x002fe20000400000 */
[C---:B------:R-:W-:Y:S01]  /*0580*/  FADD R23, -R3.reuse, R9 ;  /* 0x0000000903177221 */ /* 0x040fe20000000100 */
[----:B------:R-:W-:Y:S02]  /*0590*/  VIADD R22, R22, UR4 ;  /* 0x0000000416167c36 */ /* 0x000fe40008000000 */
[C---:B------:R-:W-:Y:S01]  /*05a0*/  FADD R21, -R3.reuse, R10 ;  /* 0x0000000a03157221 */ /* 0x040fe20000000100 */
[C---:B------:R-:W-:Y:S02]  /*05b0*/  IMAD.SHL.U32 R20, R2.reuse, 0x2, RZ ;  /* 0x0000000202147824 */ /* 0x040fe400078e00ff */
[----:B------:R-:W-:Y:S01]  /*05c0*/  FADD R11, -R3, R11 ;  /* 0x0000000b030b7221 */ /* 0x000fe20000000100 */
[----:B------:R-:W-:Y:S01]  /*05d0*/  SHF.L.U32 R24, R2, 0x4, RZ ;  /* 0x0000000402187819 */ /* 0x000fe200000006ff */
[-C--:B------:R-:W-:Y:S01]  /*05e0*/  FMUL R25, R25, R14.reuse ;  /* 0x0000000e19197220 */ /* 0x080fe20000400000 */
[----:B------:R-:W-:Y:S01]  /*05f0*/  FMUL R8, R23, R14 ;  /* 0x0000000e17087220 */ /* 0x000fe20000400000 */
[----:B------:R-:W-:-:S02]  /*0600*/  IMAD R17, R17, 0x4, R22 ;  /* 0x0000000411117824 */ /* 0x000fc400078e0216 */
[-C--:B------:R-:W-:Y:S01]  /*0610*/  FMUL R10, R21, R14.reuse ;  /* 0x0000000e150a7220 */ /* 0x080fe20000400000 */
[----:B------:R-:W-:Y:S01]  /*0620*/  LOP3.LUT R9, R20, 0xf0, RZ, 0xc0, !PT ;  /* 0x000000f014097812 */ /* 0x000fe200078ec0ff */
[----:B------:R-:W-:Y:S01]  /*0630*/  FMUL R22, R11, R14 ;  /* 0x0000000e0b167220 */ /* 0x000fe20000400000 */
[--C-:B---3--:R-:W-:Y:S01]  /*0640*/  FFMA R25, R12, R25, R15.reuse ;  /* 0x000000190c197223 */ /* 0x108fe2000000000f */
[----:B------:R-:W-:Y:S01]  /*0650*/  LOP3.LUT R20, R24, 0x7f0, RZ, 0xc0, !PT ;  /* 0x000007f018147812 */ /* 0x000fe200078ec0ff */
[C-C-:B------:R-:W-:Y:S01]  /*0660*/  FFMA R24, R12.reuse, R8, R15.reuse ;  /* 0x000000080c187223 */ /* 0x140fe2000000000f */
[C-C-:B------:R-:W-:Y:S01]  /*0670*/  FFMA R23, R12.reuse, R10, R15.reuse ;  /* 0x0000000a0c177223 */ /* 0x140fe2000000000f */
[----:B------:R-:W-:Y:S01]  /*0680*/  FFMA R26, R12, R22, R15 ;  /* 0x000000160c1a7223 */ /* 0x000fe2000000000f */
[----:B------:R0:W-:Y:S04]  /*0690*/  STS [R16], R25 ;  /* 0x0000001910007388 */ /* 0x0001e80000000800 */
[----:B------:R-:W-:Y:S04]  /*06a0*/  STS [R17], R24 ;  /* 0x0000001811007388 */ /* 0x000fe80000000800 */
[----:B------:R1:W-:Y:S04]  /*06b0*/  STS [R18], R23 ;  /* 0x0000001712007388 */ /* 0x0003e80000000800 */
[----:B------:R3:W-:Y:S01]  /*06c0*/  STS [R19], R26 ;  /* 0x0000001a13007388 */ /* 0x0007e20000000800 */
[----:B------:R-:W-:Y:S01]  /*06d0*/  IADD3 R9, R20, UR4, R9 ;  /* 0x0000000414097c10 */ /* 0x000fe2000fffe009 */
[----:B------:R-:W-:Y:S01]  /*06e0*/  BAR.SYNC.DEFER_BLOCKING 0x0 ;  /* 0x0000000000007b1d */ /* 0x000fe20000010000 */
[----:B------:R-:W-:-:S05]  /*06f0*/  IMAD.SHL.U32 R21, R2, 0x40, RZ ;  /* 0x0000004002157824 */ /* 0x000fca00078e00ff */
[----:B------:R-:W-:-:S04]  /*0700*/  LOP3.LUT R28, R21, 0x1c0, RZ, 0xc0, !PT ;  /* 0x000001c0151c7812 */ /* 0x000fc800078ec0ff */
[----:B0-----:R-:W-:Y:S02]  /*0710*/  LOP3.LUT R16, R13, 0x20, R28, 0xfe, !PT ;  /* 0x000000200d107812 */ /* 0x001fe400078efe1c */
[----:B------:R-:W-:Y:S01]  /*0720*/  LOP3.LUT R22, R13, 0x10, R28, 0xfe, !PT ;  /* 0x000000100d167812 */ /* 0x000fe200078efe1c */
[----:B------:R-:W0:Y:S01]  /*0730*/  LDS.128 R8, [R9] ;  /* 0x0000000009087984 */ /* 0x000e220000000c00 */
[----:B------:R-:W-:Y:S02]  /*0740*/  LOP3.LUT R21, R13, 0x30, R28, 0xfe, !PT ;  /* 0x000000300d157812 */ /* 0x000fe400078efe1c */
[----:B-1----:R-:W-:Y:S02]  /*0750*/  SHF.R.U32.HI R18, RZ, 0x2, R16 ;  /* 0x00000002ff127819 */ /* 0x002fe40000011610 */
[----:B------:R-:W-:Y:S02]  /*0760*/  SHF.R.U32.HI R17, RZ, 0x2, R22 ;  /* 0x00000002ff117819 */ /* 0x000fe40000011616 */
[----:B---3--:R-:W-:-:S02]  /*0770*/  SHF.R.U32.HI R19, RZ, 0x2, R21 ;  /* 0x00000002ff137819 */ /* 0x008fc40000011615 */
[----:B------:R-:W-:Y:S02]  /*0780*/  LOP3.LUT R18, R18, 0x7fffffc, RZ, 0xc0, !PT ;  /* 0x07fffffc12127812 */ /* 0x000fe400078ec0ff */
[----:B------:R-:W-:Y:S02]  /*0790*/  LOP3.LUT R17, R17, 0x7fffffc, RZ, 0xc0, !PT ;  /* 0x07fffffc11117812 */ /* 0x000fe400078ec0ff */
[----:B------:R-:W-:Y:S01]  /*07a0*/  LOP3.LUT R23, R19, 0x7fffffc, RZ, 0xc0, !PT ;  /* 0x07fffffc13177812 */ /* 0x000fe200078ec0ff */
[----:B------:R-:W-:Y:S01]  /*07b0*/  VIADD R19, R18, UR4 ;  /* 0x0000000412137c36 */ /* 0x000fe20008000000 */
[----:B------:R-:W-:Y:S01]  /*07c0*/  LOP3.LUT R2, R13, R28, RZ, 0xfc, !PT ;  /* 0x0000001c0d027212 */ /* 0x000fe200078efcff */
[----:B------:R-:W-:Y:S01]  /*07d0*/  VIADD R17, R17, UR4 ;  /* 0x0000000411117c36 */ /* 0x000fe20008000000 */
[----:B------:R-:W-:Y:S01]  /*07e0*/  LEA.HI R13, R28, UR4, RZ, 0x1e ;  /* 0x000000041c0d7c11 */ /* 0x000fe2000f8ff0ff */
[----:B------:R-:W-:Y:S02]  /*07f0*/  VIADD R18, R23, UR4 ;  /* 0x0000000417127c36 */ /* 0x000fe40008000000 */
[----:B------:R-:W-:Y:S01]  /*0800*/  IMAD R16, R16, 0x4, R19 ;  /* 0x0000000410107824 */ /* 0x000fe200078e0213 */
[----:B------:R-:W-:Y:S01]  /*0810*/  LEA R2, R2, R13, 0x2 ;  /* 0x0000000d02027211 */ /* 0x000fe200078e10ff */
[----:B------:R-:W-:-:S02]  /*0820*/  IMAD R13, R22, 0x4, R17 ;  /* 0x00000004160d7824 */ /* 0x000fc400078e0211 */
[----:B--2---:R-:W-:Y:S01]  /*0830*/  FADD R19, -R3, R4 ;  /* 0x0000000403137221 */ /* 0x004fe20000000100 */
[----:B------:R-:W-:Y:S02]  /*0840*/  IMAD R17, R21, 0x4, R18 ;  /* 0x0000000415117824 */ /* 0x000fe400078e0212 */
[C---:B------:R-:W-:Y:S01]  /*0850*/  FADD R5, -R3.reuse, R5 ;  /* 0x0000000503057221 */ /* 0x040fe20000000100 */
[C---:B------:R-:W-:Y:S01]  /*0860*/  FADD R21, -R3.reuse, R6 ;  /* 0x0000000603157221 */ /* 0x040fe20000000100 */
[----:B------:R-:W-:Y:S01]  /*0870*/  FADD R7, -R3, R7 ;  /* 0x0000000703077221 */ /* 0x000fe20000000100 */
[C---:B------:R-:W-:Y:S01]  /*0880*/  FMUL R19, R14.reuse, R19 ;  /* 0x000000130e137220 */ /* 0x040fe20000400000 */
[C---:B------:R-:W-:Y:S01]  /*0890*/  FMUL R4, R14.reuse, R5 ;  /* 0x000000050e047220 */ /* 0x040fe20000400000 */
[C---:B------:R-:W-:Y:S01]  /*08a0*/  FMUL R6, R14.reuse, R21 ;  /* 0x000000150e067220 */ /* 0x040fe20000400000 */
[----:B------:R-:W-:Y:S01]  /*08b0*/  FMUL R14, R14, R7 ;  /* 0x000000070e0e7220 */ /* 0x000fe20000400000 */
[C-C-:B------:R-:W-:Y:S01]  /*08c0*/  FFMA R19, R12.reuse, R19, R15.reuse ;  /* 0x000000130c137223 */ /* 0x140fe2000000000f */
[C-C-:B------:R-:W-:Y:S01]  /*08d0*/  FFMA R4, R12.reuse, R4, R15.reuse ;  /* 0x000000040c047223 */ /* 0x140fe2000000000f */
[C-C-:B------:R-:W-:Y:S01]  /*08e0*/  FFMA R3, R12.reuse, R6, R15.reuse ;  /* 0x000000060c037223 */ /* 0x140fe2000000000f */
[----:B------:R-:W-:Y:S01]  /*08f0*/  FFMA R14, R12, R14, R15 ;  /* 0x0000000e0c0e7223 */ /* 0x000fe2000000000f */
[----:B0-----:R-:W-:Y:S01]  /*0900*/  FADD R19, R8, R19 ;  /* 0x0000001308137221 */ /* 0x001fe20000000000 */
[----:B------:R-:W-:Y:S01]  /*0910*/  BAR.SYNC.DEFER_BLOCKING 0x0 ;  /* 0x0000000000007b1d */ /* 0x000fe20000010000 */
[----:B------:R-:W-:Y:S01]  /*0920*/  FADD R4, R9, R4 ;  /* 0x0000000409047221 */ /* 0x000fe20000000000 */
[----:B------:R-:W-:Y:S01]  /*0930*/  FADD R3, R10, R3 ;  /* 0x000000030a037221 */ /* 0x000fe20000000000 */
[----:B------:R-:W-:-:S03]  /*0940*/  FADD R14, R11, R14 ;  /* 0x0000000e0b0e7221 */ /* 0x000fc60000000000 */
[----:B------:R0:W-:Y:S04]  /*0950*/  STS [R2], R19 ;  /* 0x0000001302007388 */ /* 0x0001e80000000800 */
[----:B------:R0:W-:Y:S04]  /*0960*/  STS [R13], R4 ;  /* 0x000000040d007388 */ /* 0x0001e80000000800 */
[----:B------:R0:W-:Y:S04]  /*0970*/  STS [R16], R3 ;  /* 0x0000000310007388 */ /* 0x0001e80000000800 */
[----:B------:R0:W-:Y:S01]  /*0980*/  STS [R17], R14 ;  /* 0x0000000e11007388 */ /* 0x0001e20000000800 */
[----:B------:R-:W-:Y:S01]  /*0990*/  IADD3 R20, R20, UR4, R27 ;  /* 0x0000000414147c10 */ /* 0x000fe2000fffe01b */
[----:B------:R-:W-:Y:S06]  /*09a0*/  BAR.SYNC.DEFER_BLOCKING 0x0 ;  /* 0x0000000000007b1d */ /* 0x000fec0000010000 */
[----:B0-----:R-:W-:Y:S05]  /*09b0*/  @!P0 EXIT ;  /* 0x000000000000894d */ /* 0x001fea0003800000 */
[----:B------:R-:W-:Y:S01]  /*09c0*/  LDS R4, [R20] ;  /* 0x0000000014047984 */ /* 0x000fe20000000800 */
[----:B------:R-:W0:Y:S03]  /*09d0*/  LDC.64 R2, c[0x0][0x240] ;  /* 0x00009000ff027b82 */ /* 0x000e260000000a00 */
[----:B------:R-:W-:Y:S04]  /*09e0*/  LDS R5, [R20+0x4] ;  /* 0x0000040014057984 */ /* 0x000fe80000000800 */
[----:B------:R-:W-:Y:S04]  /*09f0*/  LDS R6, [R20+0x8] ;  /* 0x0000080014067984 */ /* 0x000fe80000000800 */
[----:B------:R-:W1:Y:S01]  /*0a00*/  LDS R7, [R20+0xc] ;  /* 0x00000c0014077984 */ /* 0x000e620000000800 */
[----:B0-----:R-:W-:-:S05]  /*0a10*/  IMAD.WIDE R2, R0, 0x4, R2 ;  /* 0x0000000400027825 */ /* 0x001fca00078e0202 */
[----:B-1----:R-:W-:Y:S01]  /*0a20*/  STG.E.128 desc[UR6][R2.64], R4 ;  /* 0x0000000402007986 */ /* 0x002fe2000c101d06 */
[----:B------:R-:W-:Y:S05]  /*0a30*/  EXIT ;  /* 0x000000000000794d */ /* 0x000fea0003800000 */
.L_x_0:
[----:B------:R-:W-:-:S00]  /*0a40*/  BRA `(.L_x_0) ;  /* 0xfffffffc00fc7947 */ /* 0x000fc0000383ffff */
[----:B------:R-:W-:-:S00]  /*0a50*/  NOP ;  /* 0x0000000000007918 */ /* 0x000fc00000000000 */
        /* <DEDUP_REMOVED lines=10> */
.L_x_1:


//--------------------- .nv.global.init           --------------------------
	.section	.nv.global.init,"aw",@progbits
.nv.global.init:
	.type		_$_str,@object
	.size		_$_str,(_$_str_$_2 - _$_str)
_$_str:
        /*0000*/ 	.byte	0x5f, 0x5f, 0x43, 0x55, 0x44, 0x41, 0x5f, 0x46, 0x54, 0x5a, 0x00
	.type		_$_str_$_2,@object
	.size		_$_str_$_2,(.L_1 - _$_str_$_2)
_$_str_$_2:
        /*000b*/ 	.byte	0x5f, 0x5f, 0x43, 0x55, 0x44, 0x41, 0x5f, 0x50, 0x52, 0x45, 0x43, 0x5f, 0x53, 0x51, 0x52, 0x54
        /*001b*/ 	.byte	0x00
.L_1:


//--------------------- .nv.shared.triton_poi_fused_add_6 --------------------------
	.section	.nv.shared.triton_poi_fused_add_6,"aw",@nobits
	.sectionflags	@""
	.align	16
	.zero		1024


//--------------------- .nv.constant0.triton_poi_fused_add_6 --------------------------
	.section	.nv.constant0.triton_poi_fused_add_6,"a",@progbits
	.sectionflags	@""
	.align	4
.nv.constant0.triton_poi_fused_add_6:
	.zero		592
